//
// Generated by NVIDIA NVVM Compiler
//
// Compiler Build ID: CL-36424714
// Cuda compilation tools, release 13.0, V13.0.88
// Based on NVVM 20.0.0
//

.version 9.0
.target sm_100
.address_size 64

	// .globl	_Z5testev
.extern .func  (.param .b32 func_retval0) vprintf
(
	.param .b64 vprintf_param_0,
	.param .b64 vprintf_param_1
)
;
.global .align 1 .b8 $str[21] = {66, 108, 111, 99, 107, 32, 37, 100, 44, 32, 84, 104, 114, 101, 97, 100, 32, 37, 100, 10};

.visible .entry _Z5testev()
{
	.local .align 8 .b8 	__local_depot0[8];
	.reg .b64 	%SP;
	.reg .b64 	%SPL;
	.reg .b32 	%r<5>;
	.reg .b64 	%rd<5>;

	mov.u64 	%SPL, __local_depot0;
	cvta.local.u64 	%SP, %SPL;
	add.u64 	%rd1, %SP, 0;
	add.u64 	%rd2, %SPL, 0;
	mov.u32 	%r1, %ctaid.x;
	mov.u32 	%r2, %tid.x;
	st.local.v2.u32 	[%rd2], {%r1, %r2};
	mov.u64 	%rd3, $str;
	cvta.global.u64 	%rd4, %rd3;
	{ // callseq 0, 0
	.param .b64 param0;
	st.param.b64 	[param0], %rd4;
	.param .b64 param1;
	st.param.b64 	[param1], %rd1;
	.param .b32 retval0;
	call.uni (retval0), 
	vprintf, 
	(
	param0, 
	param1
	);
	ld.param.b32 	%r3, [retval0];
	} // callseq 0
	ret;

}


// ===== COMPILED SASS (sm_100) =====

	.target	sm_100

	.elftype	@"ET_EXEC"


//--------------------- .note.nv.tkinfo           --------------------------
	.section	.note.nv.tkinfo,"",@"SHT_NOTE"
	.sectionflags	@"SHF_NOTE_NV_TKINFO"
	.tkinfo
        /*0018*/ 	.word	0x00000002
        /*0030*/ 	.string	""
        /*0030*/ 	.string	"ptxas"
        /*0030*/ 	.string	"Cuda compilation tools, release 13.0, V13.0.88"
        /*0030*/ 	.string	"Build cuda_13.0.r13.0/compiler.36424714_0"
        /*0030*/ 	.string	"-arch sm_100 -m 64 "



//--------------------- .note.nv.cuinfo           --------------------------
	.section	.note.nv.cuinfo,"",@"SHT_NOTE"
	.sectionflags	@"SHF_NOTE_NV_CUINFO"
        /*0018*/ 	.short	0x0002
        /*001a*/ 	.short	0x0064
        /*001c*/ 	.short	0x0082
	.zero		2


//--------------------- .nv.info                  --------------------------
	.section	.nv.info,"",@"SHT_CUDA_INFO"
	.align	4


	//----- nvinfo : EIATTR_REGCOUNT
	.align		4
        /*0000*/ 	.byte	0x04, 0x2f
        /*0002*/ 	.short	(.L_2 - .L_1)
	.align		4
.L_1:
        /*0004*/ 	.word	index@(_Z5testev)
        /*0008*/ 	.word	0x00000018


	//----- nvinfo : EIATTR_FRAME_SIZE
	.align		4
.L_2:
        /*000c*/ 	.byte	0x04, 0x11
        /*000e*/ 	.short	(.L_4 - .L_3)
	.align		4
.L_3:
        /*0010*/ 	.word	index@(_Z5testev)
        /*0014*/ 	.word	0x00000008


	//----- nvinfo : EIATTR_MIN_STACK_SIZE
	.align		4
.L_4:
        /*0018*/ 	.byte	0x04, 0x12
        /*001a*/ 	.short	(.L_6 - .L_5)
	.align		4
.L_5:
        /*001c*/ 	.word	index@(_Z5testev)
        /*0020*/ 	.word	0x00000008
.L_6:


//--------------------- .nv.compat                --------------------------
	.section	.nv.compat,"",@"SHT_CUDA_COMPAT_INFO"
	.align	4
        /*0000*/ 	.byte	0x02, 0x09, 0x00, 0x00, 0x02, 0x02, 0x01, 0x00, 0x02, 0x05, 0x05, 0x00, 0x03, 0x07, 0x01, 0x01
        /*0010*/ 	.byte	0x02, 0x03, 0x00, 0x00, 0x02, 0x06, 0x01, 0x00, 0x04, 0x0b, 0x08, 0x00, 0x09, 0x00, 0x00, 0x00
        /*0020*/ 	.byte	0x00, 0x00, 0x00, 0x00


//--------------------- .nv.info._Z5testev        --------------------------
	.section	.nv.info._Z5testev,"",@"SHT_CUDA_INFO"
	.sectionflags	@""
	.align	4


	//----- nvinfo : EIATTR_CUDA_API_VERSION
	.align		4
        /*0000*/ 	.byte	0x04, 0x37
        /*0002*/ 	.short	(.L_8 - .L_7)
.L_7:
        /*0004*/ 	.word	0x00000082


	//----- nvinfo : EIATTR_SPARSE_MMA_MASK
	.align		4
.L_8:
        /*0008*/ 	.byte	0x03, 0x50
        /*000a*/ 	.short	0x0000


	//----- nvinfo : EIATTR_MAXREG_COUNT
	.align		4
        /*000c*/ 	.byte	0x03, 0x1b
        /*000e*/ 	.short	0x00ff


	//----- nvinfo : EIATTR_EXTERNS
	.align		4
        /*0010*/ 	.byte	0x04, 0x0f
        /*0012*/ 	.short	(.L_10 - .L_9)


	//   ....[0]....
	.align		4
.L_9:
        /*0014*/ 	.word	index@(vprintf)


	//----- nvinfo : EIATTR_MERCURY_ISA_VERSION
	.align		4
.L_10:
        /*0018*/ 	.byte	0x03, 0x5f
        /*001a*/ 	.short	0x0101


	//----- nvinfo : EIATTR_VRC_CTA_INIT_COUNT
	.align		4
        /*001c*/ 	.byte	0x02, 0x4a
	.zero		1
	.zero		1


	//----- nvinfo : EIATTR_SYSCALL_OFFSETS
	.align		4
        /*0020*/ 	.byte	0x04, 0x46
        /*0022*/ 	.short	(.L_12 - .L_11)


	//   ....[0]....
.L_11:
        /*0024*/ 	.word	0x000000f0


	//----- nvinfo : EIATTR_EXIT_INSTR_OFFSETS
	.align		4
.L_12:
        /*0028*/ 	.byte	0x04, 0x1c
        /*002a*/ 	.short	(.L_14 - .L_13)


	//   ....[0]....
.L_13:
        /*002c*/ 	.word	0x00000100


	//----- nvinfo : EIATTR_SW_WAR
	.align		4
.L_14:
        /*0030*/ 	.byte	0x04, 0x36
        /*0032*/ 	.short	(.L_16 - .L_15)
.L_15:
        /*0034*/ 	.word	0x00000008
.L_16:


//--------------------- .nv.callgraph             --------------------------
	.section	.nv.callgraph,"",@"SHT_CUDA_CALLGRAPH"
	.align	4
	.sectionentsize	8
	.align		4
        /*0000*/ 	.word	0x00000000
	.align		4
        /*0004*/ 	.word	0xffffffff
	.align		4
        /*0008*/ 	.word	index@(_Z5testev)
	.align		4
        /*000c*/ 	.word	index@(vprintf)
	.align		4
        /*0010*/ 	.word	0x00000000
	.align		4
        /*0014*/ 	.word	0xfffffffe
	.align		4
        /*0018*/ 	.word	0x00000000
	.align		4
        /*001c*/ 	.word	0xfffffffd
	.align		4
        /*0020*/ 	.word	0x00000000
	.align		4
        /*0024*/ 	.word	0xfffffffc


//--------------------- .nv.constant4             --------------------------
	.section	.nv.constant4,"a",@progbits
	.align	8
	.align		8
.nv.constant4:
        /*0000*/ 	.dword	vprintf
	.align		8
        /*0008*/ 	.dword	$str


//--------------------- .text._Z5testev           --------------------------
	.section	.text._Z5testev,"ax",@progbits
	.align	128
        .global         _Z5testev
        .type           _Z5testev,@function
        .size           _Z5testev,(.L_x_2 - _Z5testev)
        .other          _Z5testev,@"STO_CUDA_ENTRY STV_DEFAULT"
_Z5testev:
.text._Z5testev:
[----:B------:R-:W0:Y:S01]  /*0000*/  LDC R1, c[0x0][0x37c] ;  /* 0x0000df00ff017b82 */ /* 0x000e220000000800 */
[----:B------:R-:W1:Y:S01]  /*0010*/  S2R R8, SR_CTAID.X ;  /* 0x0000000000087919 */ /* 0x000e620000002500 */
[----:B0-----:R-:W-:Y:S01]  /*0020*/  VIADD R1, R1, 0xfffffff8 ;  /* 0xfffffff801017836 */ /* 0x001fe20000000000 */
[----:B------:R-:W-:Y:S01]  /*0030*/  MOV R0, 0x0 ;  /* 0x0000000000007802 */ /* 0x000fe20000000f00 */
[----:B------:R-:W0:Y:S01]  /*0040*/  LDCU UR4, c[0x0][0x2f8] ;  /* 0x00005f00ff0477ac */ /* 0x000e220008000800 */
[----:B------:R-:W1:Y:S03]  /*0050*/  S2R R9, SR_TID.X ;  /* 0x0000000000097919 */ /* 0x000e660000002100 */
[----:B------:R2:W3:Y:S01]  /*0060*/  LDC.64 R2, c[0x4][R0] ;  /* 0x0100000000027b82 */ /* 0x0004e20000000a00 */
[----:B------:R-:W4:Y:S01]  /*0070*/  LDCU.64 UR6, c[0x4][0x8] ;  /* 0x01000100ff0677ac */ /* 0x000f220008000a00 */
[----:B------:R-:W5:Y:S01]  /*0080*/  LDCU UR5, c[0x0][0x2fc] ;  /* 0x00005f80ff0577ac */ /* 0x000f620008000800 */
[----:B0-----:R-:W-:Y:S01]  /*0090*/  IADD3 R6, P0, PT, R1, UR4, RZ ;  /* 0x0000000401067c10 */ /* 0x001fe2000ff1e0ff */
[----:B----4-:R-:W-:Y:S01]  /*00a0*/  IMAD.U32 R4, RZ, RZ, UR6 ;  /* 0x00000006ff047e24 */ /* 0x010fe2000f8e00ff */
[----:B------:R-:W-:-:S03]  /*00b0*/  MOV R5, UR7 ;  /* 0x0000000700057c02 */ /* 0x000fc60008000f00 */
[----:B-----5:R-:W-:Y:S01]  /*00c0*/  IMAD.X R7, RZ, RZ, UR5, P0 ;  /* 0x00000005ff077e24 */ /* 0x020fe200080e06ff */
[----:B-1----:R2:W-:Y:S07]  /*00d0*/  STL.64 [R1], R8 ;  /* 0x0000000801007387 */ /* 0x0025ee0000100a00 */
[----:B------:R-:W-:-:S07]  /*00e0*/  LEPC R20, `(.L_x_0) ;  /* 0x000000001014794e */ /* 0x000fce0000000000 */
[----:B--23--:R-:W-:Y:S05]  /*00f0*/  CALL.ABS.NOINC R2 ;  /* 0x0000000002007343 */ /* 0x00cfea0003c00000 */
.L_x_0:
[----:B------:R-:W-:Y:S05]  /*0100*/  EXIT ;  /* 0x000000000000794d */ /* 0x000fea0003800000 */
.L_x_1:
[----:B------:R-:W-:-:S00]  /*0110*/  BRA `(.L_x_1) ;  /* 0xfffffffc00fc7947 */ /* 0x000fc0000383ffff */
[----:B------:R-:W-:-:S00]  /*0120*/  NOP ;  /* 0x0000000000007918 */ /* 0x000fc00000000000 */
        /* <DEDUP_REMOVED lines=13> */
.L_x_2:


//--------------------- .nv.global.init           --------------------------
	.section	.nv.global.init,"aw",@progbits
.nv.global.init:
	.type		$str,@object
	.size		$str,(.L_0 - $str)
$str:
        /*0000*/ 	.byte	0x42, 0x6c, 0x6f, 0x63, 0x6b, 0x20, 0x25, 0x64, 0x2c, 0x20, 0x54, 0x68, 0x72, 0x65, 0x61, 0x64
        /*0010*/ 	.byte	0x20, 0x25, 0x64, 0x0a, 0x00
.L_0:


//--------------------- .nv.shared.reserved.0     --------------------------
	.section	.nv.shared.reserved.0,"aw",@nobits
	.weak		__nv_reservedSMEM_offset_0_alias
	.size		__nv_reservedSMEM_offset_0_alias, 0, 64
	.other		__nv_reservedSMEM_offset_0_alias,@"STO_CUDA_RESERVED_SHARED STV_DEFAULT"
__nv_reservedSMEM_offset_0_alias:
	.zero		0
	.zero		64


//--------------------- .nv.constant0._Z5testev   --------------------------
	.section	.nv.constant0._Z5testev,"a",@progbits
	.sectionflags	@""
	.align	4
.nv.constant0._Z5testev:
	.zero		896


//--------------------- SYMBOLS --------------------------

	.type		.nv.reservedSmem.offset0,@object
	.size		.nv.reservedSmem.offset0,0x4
	.type		vprintf,@function
